	.headerflags	@"EF_CUDA_TEXMODE_UNIFIED EF_CUDA_64BIT_ADDRESS EF_CUDA_ACCELERATORS EF_CUDA_SM90 EF_CUDA_VIRTUAL_SM(EF_CUDA_SM90)"
	.elftype	@"ET_EXEC"


//--------------------- .nv.info                  --------------------------
	.section	.nv.info,"",@"SHT_CUDA_INFO"
	.align	4


	//----- nvinfo : EIATTR_REGCOUNT
	.align		4
        /*0000*/ 	.byte	0x04, 0x2f
        /*0002*/ 	.short	(.L_3 - .L_2)
	.align		4
.L_2:
        /*0004*/ 	.word	index@(triton_poi_fused__native_batch_norm_legit_no_training_relu_64)
        /*0008*/ 	.word	0x00000016


	//----- nvinfo : EIATTR_MIN_STACK_SIZE
	.align		4
.L_3:
        /*000c*/ 	.byte	0x04, 0x12
        /*000e*/ 	.short	(.L_5 - .L_4)
	.align		4
.L_4:
        /*0010*/ 	.word	index@(triton_poi_fused__native_batch_norm_legit_no_training_relu_64)
        /*0014*/ 	.word	0x00000000


	//----- nvinfo : EIATTR_FRAME_SIZE
	.align		4
.L_5:
        /*0018*/ 	.byte	0x04, 0x11
        /*001a*/ 	.short	(.L_7 - .L_6)
	.align		4
.L_6:
        /*001c*/ 	.word	index@(triton_poi_fused__native_batch_norm_legit_no_training_relu_64)
        /*0020*/ 	.word	0x00000000


	//----- nvinfo : EIATTR_MIN_STACK_SIZE
	.align		4
.L_7:
        /*0024*/ 	.byte	0x04, 0x12
        /*0026*/ 	.short	(.L_9 - .L_8)
	.align		4
.L_8:
        /*0028*/ 	.word	index@(triton_poi_fused__native_batch_norm_legit_no_training_relu_64)
        /*002c*/ 	.word	0x00000000
.L_9:


//--------------------- .nv.info.triton_poi_fused__native_batch_norm_legit_no_training_relu_64 --------------------------
	.section	.nv.info.triton_poi_fused__native_batch_norm_legit_no_training_relu_64,"",@"SHT_CUDA_INFO"
	.sectionflags	@""
	.align	4


	//----- nvinfo : EIATTR_CUDA_API_VERSION
	.align		4
        /*0000*/ 	.byte	0x04, 0x37
        /*0002*/ 	.short	(.L_11 - .L_10)
.L_10:
        /*0004*/ 	.word	0x0000007c


	//----- nvinfo : EIATTR_KPARAM_INFO
	.align		4
.L_11:
        /*0008*/ 	.byte	0x04, 0x17
        /*000a*/ 	.short	(.L_13 - .L_12)
.L_12:
        /*000c*/ 	.word	0x00000000
        /*0010*/ 	.short	0x0006
        /*0012*/ 	.short	0x0030
        /*0014*/ 	.byte	0x00, 0xf0, 0x11, 0x00


	//----- nvinfo : EIATTR_KPARAM_INFO
	.align		4
.L_13:
        /*0018*/ 	.byte	0x04, 0x17
        /*001a*/ 	.short	(.L_15 - .L_14)
.L_14:
        /*001c*/ 	.word	0x00000000
        /*0020*/ 	.short	0x0005
        /*0022*/ 	.short	0x0028
        /*0024*/ 	.byte	0x00, 0xf4, 0x21, 0x00


	//----- nvinfo : EIATTR_KPARAM_INFO
	.align		4
.L_15:
        /*0028*/ 	.byte	0x04, 0x17
        /*002a*/ 	.short	(.L_17 - .L_16)
.L_16:
        /*002c*/ 	.word	0x00000000
        /*0030*/ 	.short	0x0004
        /*0032*/ 	.short	0x0020
        /*0034*/ 	.byte	0x00, 0xf4, 0x21, 0x00


	//----- nvinfo : EIATTR_KPARAM_INFO
	.align		4
.L_17:
        /*0038*/ 	.byte	0x04, 0x17
        /*003a*/ 	.short	(.L_19 - .L_18)
.L_18:
        /*003c*/ 	.word	0x00000000
        /*0040*/ 	.short	0x0003
        /*0042*/ 	.short	0x0018
        /*0044*/ 	.byte	0x00, 0xf4, 0x21, 0x00


	//----- nvinfo : EIATTR_KPARAM_INFO
	.align		4
.L_19:
        /*0048*/ 	.byte	0x04, 0x17
        /*004a*/ 	.short	(.L_21 - .L_20)
.L_20:
        /*004c*/ 	.word	0x00000000
        /*0050*/ 	.short	0x0002
        /*0052*/ 	.short	0x0010
        /*0054*/ 	.byte	0x00, 0xf4, 0x21, 0x00


	//----- nvinfo : EIATTR_KPARAM_INFO
	.align		4
.L_21:
        /*0058*/ 	.byte	0x04, 0x17
        /*005a*/ 	.short	(.L_23 - .L_22)
.L_22:
        /*005c*/ 	.word	0x00000000
        /*0060*/ 	.short	0x0001
        /*0062*/ 	.short	0x0008
        /*0064*/ 	.byte	0x00, 0xf4, 0x21, 0x00


	//----- nvinfo : EIATTR_KPARAM_INFO
	.align		4
.L_23:
        /*0068*/ 	.byte	0x04, 0x17
        /*006a*/ 	.short	(.L_25 - .L_24)
.L_24:
        /*006c*/ 	.word	0x00000000
        /*0070*/ 	.short	0x0000
        /*0072*/ 	.short	0x0000
        /*0074*/ 	.byte	0x00, 0xf4, 0x21, 0x00


	//----- nvinfo : EIATTR_SPARSE_MMA_MASK
	.align		4
.L_25:
        /*0078*/ 	.byte	0x03, 0x50
        /*007a*/ 	.short	0x0000


	//----- nvinfo : EIATTR_MAXREG_COUNT
	.align		4
        /*007c*/ 	.byte	0x03, 0x1b
        /*007e*/ 	.short	0x00ff


	//----- nvinfo : EIATTR_EXIT_INSTR_OFFSETS
	.align		4
        /*0080*/ 	.byte	0x04, 0x1c
        /*0082*/ 	.short	(.L_27 - .L_26)


	//   ....[0]....
.L_26:
        /*0084*/ 	.word	0x00000410


	//   ....[1]....
        /*0088*/ 	.word	0x00000430


	//----- nvinfo : EIATTR_REQNTID
	.align		4
.L_27:
        /*008c*/ 	.byte	0x04, 0x10
        /*008e*/ 	.short	(.L_29 - .L_28)
.L_28:
        /*0090*/ 	.word	0x00000080
        /*0094*/ 	.word	0x00000001
        /*0098*/ 	.word	0x00000001


	//----- nvinfo : EIATTR_CBANK_PARAM_SIZE
	.align		4
.L_29:
        /*009c*/ 	.byte	0x03, 0x19
        /*009e*/ 	.short	0x0034


	//----- nvinfo : EIATTR_PARAM_CBANK
	.align		4
        /*00a0*/ 	.byte	0x04, 0x0a
        /*00a2*/ 	.short	(.L_31 - .L_30)
	.align		4
.L_30:
        /*00a4*/ 	.word	index@(.nv.constant0.triton_poi_fused__native_batch_norm_legit_no_training_relu_64)
        /*00a8*/ 	.short	0x0210
        /*00aa*/ 	.short	0x0034


	//----- nvinfo : EIATTR_SW_WAR
	.align		4
.L_31:
        /*00ac*/ 	.byte	0x04, 0x36
        /*00ae*/ 	.short	(.L_33 - .L_32)
.L_32:
        /*00b0*/ 	.word	0x00000008
.L_33:


//--------------------- .nv.callgraph             --------------------------
	.section	.nv.callgraph,"",@"SHT_CUDA_CALLGRAPH"
	.align	4
	.sectionentsize	8
	.align		4
        /*0000*/ 	.word	0x00000000
	.align		4
        /*0004*/ 	.word	0xffffffff
	.align		4
        /*0008*/ 	.word	0x00000000
	.align		4
        /*000c*/ 	.word	0xfffffffe
	.align		4
        /*0010*/ 	.word	0x00000000
	.align		4
        /*0014*/ 	.word	0xfffffffd
	.align		4
        /*0018*/ 	.word	0x00000000
	.align		4
        /*001c*/ 	.word	0xfffffffc


//--------------------- .nv.constant4             --------------------------
	.section	.nv.constant4,"a",@progbits
	.align	8
	.align		8
.nv.constant4:
        /*0000*/ 	.dword	_$_str
	.align		8
        /*0008*/ 	.dword	_$_str_$_2


//--------------------- .text.triton_poi_fused__native_batch_norm_legit_no_training_relu_64 --------------------------
	.section	.text.triton_poi_fused__native_batch_norm_legit_no_training_relu_64,"ax",@progbits
	.align	128
        .global         triton_poi_fused__native_batch_norm_legit_no_training_relu_64
        .type           triton_poi_fused__native_batch_norm_legit_no_training_relu_64,@function
        .size           triton_poi_fused__native_batch_norm_legit_no_training_relu_64,(.L_x_1 - triton_poi_fused__native_batch_norm_legit_no_training_relu_64)
        .other          triton_poi_fused__native_batch_norm_legit_no_training_relu_64,@"STO_CUDA_ENTRY STV_DEFAULT"
triton_poi_fused__native_batch_norm_legit_no_training_relu_64:
.text.triton_poi_fused__native_batch_norm_legit_no_training_relu_64:
[----:B------:R-:W0:Y:S01]  /*0000*/  LDC R1, c[0x0][0x28] ;  /* 0x00000a00ff017b82 */ /* 0x000e220000000800 */
[----:B------:R-:W1:Y:S07]  /*0010*/  S2R R0, SR_TID.X ;  /* 0x0000000000007919 */ /* 0x000e6e0000002100 */
[----:B------:R-:W2:Y:S01]  /*0020*/  LDC.64 R8, c[0x0][0x220] ;  /* 0x00008800ff087b82 */ /* 0x000ea20000000a00 */
[----:B------:R-:W-:Y:S01]  /*0030*/  ULDC.64 UR4, c[0x0][0x208] ;  /* 0x0000820000047ab9 */ /* 0x000fe20000000a00 */
[----:B------:R-:W3:Y:S06]  /*0040*/  S2R R3, SR_CTAID.X ;  /* 0x0000000000037919 */ /* 0x000eec0000002500 */
[----:B------:R-:W4:Y:S08]  /*0050*/  LDC.64 R12, c[0x0][0x210] ;  /* 0x00008400ff0c7b82 */ /* 0x000f300000000a00 */
[----:B------:R-:W5:Y:S08]  /*0060*/  LDC.64 R14, c[0x0][0x218] ;  /* 0x00008600ff0e7b82 */ /* 0x000f700000000a00 */
[----:B------:R-:W5:Y:S01]  /*0070*/  LDC.64 R16, c[0x0][0x228] ;  /* 0x00008a00ff107b82 */ /* 0x000f620000000a00 */
[----:B-1----:R-:W-:-:S07]  /*0080*/  SHF.L.U32 R0, R0, 0x1, RZ ;  /* 0x0000000100007819 */ /* 0x002fce00000006ff */
[----:B------:R-:W1:Y:S01]  /*0090*/  LDC.64 R18, c[0x0][0x230] ;  /* 0x00008c00ff127b82 */ /* 0x000e620000000a00 */
[----:B------:R-:W-:-:S04]  /*00a0*/  LOP3.LUT R0, R0, 0xfe, RZ, 0xc0, !PT ;  /* 0x000000fe00007812 */ /* 0x000fc800078ec0ff */
[----:B---3--:R-:W-:-:S04]  /*00b0*/  LEA R0, R3, R0, 0x8 ;  /* 0x0000000003007211 */ /* 0x008fc800078e40ff */
[C---:B------:R-:W-:Y:S01]  /*00c0*/  ISETP.GE.AND P0, PT, R0.reuse, 0xb00, PT ;  /* 0x00000b000000780c */ /* 0x040fe20003f06270 */
[----:B------:R-:W-:-:S05]  /*00d0*/  IMAD.HI R2, R0, 0x2e8ba2e9, RZ ;  /* 0x2e8ba2e900027827 */ /* 0x000fca00078e02ff */
[----:B------:R-:W-:-:S04]  /*00e0*/  SHF.R.U32.HI R3, RZ, 0x1f, R2 ;  /* 0x0000001fff037819 */ /* 0x000fc80000011602 */
[----:B------:R-:W-:-:S05]  /*00f0*/  LEA.HI.SX32 R3, R2, R3, 0x1b ;  /* 0x0000000302037211 */ /* 0x000fca00078fdaff */
[----:B------:R-:W-:Y:S01]  /*0100*/  IMAD R11, R3, -0xb0, R0 ;  /* 0xffffff50030b7824 */ /* 0x000fe200078e0200 */
[----:B------:R-:W-:-:S03]  /*0110*/  CS2R R2, SRZ ;  /* 0x0000000000027805 */ /* 0x000fc6000001ff00 */
[----:B--2---:R-:W-:-:S05]  /*0120*/  IMAD.WIDE R8, R11, 0x4, R8 ;  /* 0x000000040b087825 */ /* 0x004fca00078e0208 */
[----:B------:R2:W3:Y:S01]  /*0130*/  @!P0 LDG.E.EL.64 R2, desc[UR4][R8.64] ;  /* 0x0000000408028981 */ /* 0x0004e2000c2e1b00 */
[----:B------:R-:W-:Y:S02]  /*0140*/  CS2R R4, SRZ ;  /* 0x0000000000047805 */ /* 0x000fe4000001ff00 */
[----:B------:R-:W-:Y:S01]  /*0150*/  CS2R R6, SRZ ;  /* 0x0000000000067805 */ /* 0x000fe2000001ff00 */
[----:B----4-:R-:W-:-:S04]  /*0160*/  IMAD.WIDE R12, R0, 0x4, R12 ;  /* 0x00000004000c7825 */ /* 0x010fc800078e020c */
[C---:B-----5:R-:W-:Y:S01]  /*0170*/  IMAD.WIDE R14, R11.reuse, 0x4, R14 ;  /* 0x000000040b0e7825 */ /* 0x060fe200078e020e */
[----:B------:R-:W4:Y:S01]  /*0180*/  @!P0 LDG.E.64 R4, desc[UR4][R12.64] ;  /* 0x000000040c048981 */ /* 0x000f22000c1e1b00 */
[----:B--2---:R-:W-:Y:S02]  /*0190*/  CS2R R8, SRZ ;  /* 0x0000000000087805 */ /* 0x004fe4000001ff00 */
[C---:B0-----:R-:W-:Y:S01]  /*01a0*/  IMAD.WIDE R16, R11.reuse, 0x4, R16 ;  /* 0x000000040b107825 */ /* 0x041fe200078e0210 */
[----:B------:R0:W4:Y:S03]  /*01b0*/  @!P0 LDG.E.EL.64 R6, desc[UR4][R14.64] ;  /* 0x000000040e068981 */ /* 0x000126000c2e1b00 */
[----:B-1----:R-:W-:Y:S01]  /*01c0*/  IMAD.WIDE R18, R11, 0x4, R18 ;  /* 0x000000040b127825 */ /* 0x002fe200078e0212 */
[----:B------:R-:W-:-:S04]  /*01d0*/  CS2R R10, SRZ ;  /* 0x00000000000a7805 */ /* 0x000fc8000001ff00 */
[----:B------:R-:W2:Y:S04]  /*01e0*/  @!P0 LDG.E.EL.64 R8, desc[UR4][R18.64] ;  /* 0x0000000412088981 */ /* 0x000ea8000c2e1b00 */
[----:B------:R-:W2:Y:S01]  /*01f0*/  @!P0 LDG.E.EL.64 R10, desc[UR4][R16.64] ;  /* 0x00000004100a8981 */ /* 0x000ea2000c2e1b00 */
[----:B0-----:R-:W-:Y:S01]  /*0200*/  HFMA2.MMA R14, -RZ, RZ, 1.625, 0 ;  /* 0x3e800000ff0e7435 */ /* 0x001fe200000001ff */
[----:B---3--:R-:W-:Y:S01]  /*0210*/  FADD R2, R2, 0.0010000000474974513054 ;  /* 0x3a83126f02027421 */ /* 0x008fe20000000000 */
[----:B------:R-:W-:-:S03]  /*0220*/  FADD R3, R3, 0.0010000000474974513054 ;  /* 0x3a83126f03037421 */ /* 0x000fc60000000000 */
[----:B------:R-:W0:Y:S08]  /*0230*/  MUFU.SQRT R12, R2 ;  /* 0x00000002000c7308 */ /* 0x000e300000002000 */
[----:B------:R1:W3:Y:S01]  /*0240*/  MUFU.SQRT R13, R3 ;  /* 0x00000003000d7308 */ /* 0x0002e20000002000 */
[C---:B0-----:R-:W-:Y:S02]  /*0250*/  FSETP.GT.AND P1, PT, R12.reuse, 8.50705917302346158658e+37, PT ;  /* 0x7e8000000c00780b */ /* 0x041fe40003f24000 */
[----:B------:R-:W-:Y:S01]  /*0260*/  FSETP.GEU.AND P3, PT, R12, 1.175494350822287508e-38, PT ;  /* 0x008000000c00780b */ /* 0x000fe20003f6e000 */
[----:B-1----:R-:W0:Y:S01]  /*0270*/  LDC.64 R2, c[0x0][0x238] ;  /* 0x00008e00ff027b82 */ /* 0x002e220000000a00 */
[----:B---3--:R-:W-:-:S02]  /*0280*/  FSETP.GT.AND P2, PT, R13, 8.50705917302346158658e+37, PT ;  /* 0x7e8000000d00780b */ /* 0x008fc40003f44000 */
[----:B------:R-:W-:-:S07]  /*0290*/  FSETP.GEU.AND P4, PT, R13, 1.175494350822287508e-38, PT ;  /* 0x008000000d00780b */ /* 0x000fce0003f8e000 */
[----:B------:R-:W-:-:S04]  /*02a0*/  @P1 FMUL R12, R12, 0.25 ;  /* 0x3e8000000c0c1820 */ /* 0x000fc80000400000 */
[----:B------:R-:W-:Y:S01]  /*02b0*/  @!P3 FMUL R12, R12, 16777216 ;  /* 0x4b8000000c0cb820 */ /* 0x000fe20000400000 */
[----:B------:R-:W-:-:S04]  /*02c0*/  @P2 FMUL R13, R13, 0.25 ;  /* 0x3e8000000d0d2820 */ /* 0x000fc80000400000 */
[----:B------:R-:W-:Y:S01]  /*02d0*/  @!P4 FMUL R13, R13, 16777216 ;  /* 0x4b8000000d0dc820 */ /* 0x000fe20000400000 */
[----:B------:R-:W1:Y:S01]  /*02e0*/  MUFU.RCP R12, R12 ;  /* 0x0000000c000c7308 */ /* 0x000e620000001000 */
[----:B------:R-:W-:-:S07]  /*02f0*/  FSEL R15, R14, 1, P1 ;  /* 0x3f8000000e0f7808 */ /* 0x000fce0000800000 */
[----:B------:R-:W3:Y:S01]  /*0300*/  MUFU.RCP R13, R13 ;  /* 0x0000000d000d7308 */ /* 0x000ee20000001000 */
[----:B------:R-:W-:Y:S01]  /*0310*/  FSEL R14, R14, 1, P2 ;  /* 0x3f8000000e0e7808 */ /* 0x000fe20001000000 */
[----:B------:R-:W-:-:S04]  /*0320*/  @!P3 FMUL R15, R15, 16777216 ;  /* 0x4b8000000f0fb820 */ /* 0x000fc80000400000 */
[----:B------:R-:W-:Y:S01]  /*0330*/  @!P4 FMUL R14, R14, 16777216 ;  /* 0x4b8000000e0ec820 */ /* 0x000fe20000400000 */
[----:B----4-:R-:W-:Y:S01]  /*0340*/  FADD R5, -R7, R5 ;  /* 0x0000000507057221 */ /* 0x010fe20000000100 */
[----:B------:R-:W-:Y:S01]  /*0350*/  FADD R4, -R6, R4 ;  /* 0x0000000406047221 */ /* 0x000fe20000000100 */
[----:B-1----:R-:W-:Y:S01]  /*0360*/  FMUL R15, R12, R15 ;  /* 0x0000000f0c0f7220 */ /* 0x002fe20000400000 */
[----:B---3--:R-:W-:-:S03]  /*0370*/  FMUL R14, R13, R14 ;  /* 0x0000000e0d0e7220 */ /* 0x008fc60000400000 */
[----:B------:R-:W-:Y:S01]  /*0380*/  FMUL R15, R4, R15 ;  /* 0x0000000f040f7220 */ /* 0x000fe20000400000 */
[----:B------:R-:W-:-:S03]  /*0390*/  FMUL R14, R5, R14 ;  /* 0x0000000e050e7220 */ /* 0x000fc60000400000 */
[----:B--2---:R-:W-:Y:S01]  /*03a0*/  FFMA R8, R15, R10, R8 ;  /* 0x0000000a0f087223 */ /* 0x004fe20000000008 */
[----:B------:R-:W-:-:S04]  /*03b0*/  FFMA R9, R14, R11, R9 ;  /* 0x0000000b0e097223 */ /* 0x000fc80000000009 */
[----:B------:R-:W-:Y:S02]  /*03c0*/  FSETP.GEU.AND P1, PT, R8, RZ, PT ;  /* 0x000000ff0800720b */ /* 0x000fe40003f2e000 */
[C---:B------:R-:W-:Y:S01]  /*03d0*/  FSETP.GEU.AND P2, PT, R9.reuse, RZ, PT ;  /* 0x000000ff0900720b */ /* 0x040fe20003f4e000 */
[----:B0-----:R-:W-:Y:S01]  /*03e0*/  IMAD.WIDE R2, R0, 0x4, R2 ;  /* 0x0000000400027825 */ /* 0x001fe200078e0202 */
[----:B------:R-:W-:Y:S02]  /*03f0*/  FSEL R8, R8, RZ, P1 ;  /* 0x000000ff08087208 */ /* 0x000fe40000800000 */
[----:B------:R-:W-:Y:S01]  /*0400*/  FSEL R9, R9, RZ, P2 ;  /* 0x000000ff09097208 */ /* 0x000fe20001000000 */
[----:B------:R-:W-:Y:S08]  /*0410*/  @P0 EXIT ;  /* 0x000000000000094d */ /* 0x000ff00003800000 */
[----:B------:R-:W-:Y:S01]  /*0420*/  STG.E.64 desc[UR4][R2.64], R8 ;  /* 0x0000000802007986 */ /* 0x000fe2000c101b04 */
[----:B------:R-:W-:Y:S05]  /*0430*/  EXIT ;  /* 0x000000000000794d */ /* 0x000fea0003800000 */
.L_x_0:
[----:B------:R-:W-:-:S00]  /*0440*/  BRA `(.L_x_0) ;  /* 0xfffffffc00fc7947 */ /* 0x000fc0000383ffff */
[----:B------:R-:W-:-:S00]  /*0450*/  NOP ;  /* 0x0000000000007918 */ /* 0x000fc00000000000 */
        /* <DEDUP_REMOVED lines=10> */
.L_x_1:


//--------------------- .nv.global.init           --------------------------
	.section	.nv.global.init,"aw",@progbits
.nv.global.init:
	.type		_$_str,@object
	.size		_$_str,(_$_str_$_2 - _$_str)
_$_str:
        /*0000*/ 	.byte	0x5f, 0x5f, 0x43, 0x55, 0x44, 0x41, 0x5f, 0x46, 0x54, 0x5a, 0x00
	.type		_$_str_$_2,@object
	.size		_$_str_$_2,(.L_1 - _$_str_$_2)
_$_str_$_2:
        /*000b*/ 	.byte	0x5f, 0x5f, 0x43, 0x55, 0x44, 0x41, 0x5f, 0x50, 0x52, 0x45, 0x43, 0x5f, 0x53, 0x51, 0x52, 0x54
        /*001b*/ 	.byte	0x00
.L_1:


//--------------------- .nv.constant0.triton_poi_fused__native_batch_norm_legit_no_training_relu_64 --------------------------
	.section	.nv.constant0.triton_poi_fused__native_batch_norm_legit_no_training_relu_64,"a",@progbits
	.sectionflags	@""
	.align	4
.nv.constant0.triton_poi_fused__native_batch_norm_legit_no_training_relu_64:
	.zero		580
